//
// Generated by NVIDIA NVVM Compiler
//
// Compiler Build ID: CL-36424714
// Cuda compilation tools, release 13.0, V13.0.88
// Based on NVVM 20.0.0
//

.version 9.0
.target sm_100
.address_size 64

	// .globl	_Z11convolutionPfS_
.const .align 4 .b8 filter[1020];
// _ZZ11convolutionPfS_E5cache has been demoted

.visible .entry _Z11convolutionPfS_(
	.param .u64 .ptr .align 1 _Z11convolutionPfS__param_0,
	.param .u64 .ptr .align 1 _Z11convolutionPfS__param_1
)
{
	.reg .pred 	%p<6>;
	.reg .b32 	%r<24>;
	.reg .b32 	%f<17>;
	.reg .b64 	%rd<14>;
	// demoted variable
	.shared .align 4 .b8 _ZZ11convolutionPfS_E5cache[1272];
	ld.param.u64 	%rd3, [_Z11convolutionPfS__param_0];
	ld.param.u64 	%rd4, [_Z11convolutionPfS__param_1];
	mov.u32 	%r1, %tid.x;
	mov.u32 	%r9, %ctaid.x;
	shl.b32 	%r10, %r9, 6;
	add.s32 	%r2, %r10, %r1;
	add.s32 	%r3, %r2, -127;
	setp.gt.u32 	%p1, %r3, 999998;
	@%p1 bra 	$L__BB0_2;
	cvta.to.global.u64 	%rd5, %rd3;
	mul.wide.u32 	%rd6, %r3, 4;
	add.s64 	%rd7, %rd5, %rd6;
	ld.global.f32 	%f4, [%rd7];
	shl.b32 	%r15, %r1, 2;
	mov.u32 	%r16, _ZZ11convolutionPfS_E5cache;
	add.s32 	%r17, %r16, %r15;
	st.shared.f32 	[%r17], %f4;
	bra.uni 	$L__BB0_3;
$L__BB0_2:
	shl.b32 	%r11, %r1, 2;
	mov.u32 	%r12, _ZZ11convolutionPfS_E5cache;
	add.s32 	%r13, %r12, %r11;
	mov.b32 	%r14, 0;
	st.shared.u32 	[%r13], %r14;
$L__BB0_3:
	bar.sync 	0;
	setp.gt.u32 	%p2, %r1, 63;
	setp.gt.s32 	%p3, %r2, 999998;
	or.pred  	%p4, %p2, %p3;
	@%p4 bra 	$L__BB0_8;
	shl.b32 	%r19, %r1, 2;
	mov.u32 	%r20, _ZZ11convolutionPfS_E5cache;
	add.s32 	%r21, %r19, %r20;
	add.s32 	%r22, %r21, 8;
	mov.u64 	%rd9, filter;
	add.s64 	%rd13, %rd9, 8;
	mov.f32 	%f16, 0f00000000;
	mov.b32 	%r23, 8;
$L__BB0_5:
	ld.const.f32 	%f6, [%rd13+-8];
	ld.shared.f32 	%f7, [%r22+-8];
	fma.rn.f32 	%f8, %f6, %f7, %f16;
	ld.const.f32 	%f9, [%rd13+-4];
	ld.shared.f32 	%f10, [%r22+-4];
	fma.rn.f32 	%f11, %f9, %f10, %f8;
	ld.const.f32 	%f12, [%rd13];
	ld.shared.f32 	%f13, [%r22];
	fma.rn.f32 	%f2, %f12, %f13, %f11;
	setp.eq.s32 	%p5, %r23, 1016;
	@%p5 bra 	$L__BB0_7;
	ld.const.f32 	%f14, [%rd13+4];
	ld.shared.f32 	%f15, [%r22+4];
	fma.rn.f32 	%f16, %f14, %f15, %f2;
	add.s32 	%r23, %r23, 16;
	add.s64 	%rd13, %rd13, 16;
	add.s32 	%r22, %r22, 16;
	bra.uni 	$L__BB0_5;
$L__BB0_7:
	cvta.to.global.u64 	%rd10, %rd4;
	mul.wide.s32 	%rd11, %r2, 4;
	add.s64 	%rd12, %rd10, %rd11;
	st.global.f32 	[%rd12], %f2;
$L__BB0_8:
	ret;

}


// ===== COMPILED SASS (sm_100) =====

	.target	sm_100

	.elftype	@"ET_EXEC"


//--------------------- .note.nv.tkinfo           --------------------------
	.section	.note.nv.tkinfo,"",@"SHT_NOTE"
	.sectionflags	@"SHF_NOTE_NV_TKINFO"
	.tkinfo
        /*0018*/ 	.word	0x00000002
        /*0030*/ 	.string	""
        /*0030*/ 	.string	"ptxas"
        /*0030*/ 	.string	"Cuda compilation tools, release 13.0, V13.0.88"
        /*0030*/ 	.string	"Build cuda_13.0.r13.0/compiler.36424714_0"
        /*0030*/ 	.string	"-arch sm_100 -m 64 "



//--------------------- .note.nv.cuinfo           --------------------------
	.section	.note.nv.cuinfo,"",@"SHT_NOTE"
	.sectionflags	@"SHF_NOTE_NV_CUINFO"
        /*0018*/ 	.short	0x0002
        /*001a*/ 	.short	0x0064
        /*001c*/ 	.short	0x0082
	.zero		2


//--------------------- .nv.info                  --------------------------
	.section	.nv.info,"",@"SHT_CUDA_INFO"
	.align	4


	//----- nvinfo : EIATTR_REGCOUNT
	.align		4
        /*0000*/ 	.byte	0x04, 0x2f
        /*0002*/ 	.short	(.L_2 - .L_1)
	.align		4
.L_1:
        /*0004*/ 	.word	index@(_Z11convolutionPfS_)
        /*0008*/ 	.word	0x00000018


	//----- nvinfo : EIATTR_FRAME_SIZE
	.align		4
.L_2:
        /*000c*/ 	.byte	0x04, 0x11
        /*000e*/ 	.short	(.L_4 - .L_3)
	.align		4
.L_3:
        /*0010*/ 	.word	index@(_Z11convolutionPfS_)
        /*0014*/ 	.word	0x00000000


	//----- nvinfo : EIATTR_MIN_STACK_SIZE
	.align		4
.L_4:
        /*0018*/ 	.byte	0x04, 0x12
        /*001a*/ 	.short	(.L_6 - .L_5)
	.align		4
.L_5:
        /*001c*/ 	.word	index@(_Z11convolutionPfS_)
        /*0020*/ 	.word	0x00000000
.L_6:


//--------------------- .nv.compat                --------------------------
	.section	.nv.compat,"",@"SHT_CUDA_COMPAT_INFO"
	.align	4
        /*0000*/ 	.byte	0x02, 0x09, 0x00, 0x00, 0x02, 0x02, 0x01, 0x00, 0x02, 0x05, 0x05, 0x00, 0x03, 0x07, 0x01, 0x01
        /*0010*/ 	.byte	0x02, 0x03, 0x00, 0x00, 0x02, 0x06, 0x01, 0x00, 0x04, 0x0b, 0x08, 0x00, 0x09, 0x00, 0x00, 0x00
        /*0020*/ 	.byte	0x00, 0x00, 0x00, 0x00


//--------------------- .nv.info._Z11convolutionPfS_ --------------------------
	.section	.nv.info._Z11convolutionPfS_,"",@"SHT_CUDA_INFO"
	.sectionflags	@""
	.align	4


	//----- nvinfo : EIATTR_CUDA_API_VERSION
	.align		4
        /*0000*/ 	.byte	0x04, 0x37
        /*0002*/ 	.short	(.L_8 - .L_7)
.L_7:
        /*0004*/ 	.word	0x00000082


	//----- nvinfo : EIATTR_KPARAM_INFO
	.align		4
.L_8:
        /*0008*/ 	.byte	0x04, 0x17
        /*000a*/ 	.short	(.L_10 - .L_9)
.L_9:
        /*000c*/ 	.word	0x00000000
        /*0010*/ 	.short	0x0001
        /*0012*/ 	.short	0x0008
        /*0014*/ 	.byte	0x00, 0xf5, 0x21, 0x00


	//----- nvinfo : EIATTR_KPARAM_INFO
	.align		4
.L_10:
        /*0018*/ 	.byte	0x04, 0x17
        /*001a*/ 	.short	(.L_12 - .L_11)
.L_11:
        /*001c*/ 	.word	0x00000000
        /*0020*/ 	.short	0x0000
        /*0022*/ 	.short	0x0000
        /*0024*/ 	.byte	0x00, 0xf5, 0x21, 0x00


	//----- nvinfo : EIATTR_SPARSE_MMA_MASK
	.align		4
.L_12:
        /*0028*/ 	.byte	0x03, 0x50
        /*002a*/ 	.short	0x0000


	//----- nvinfo : EIATTR_MAXREG_COUNT
	.align		4
        /*002c*/ 	.byte	0x03, 0x1b
        /*002e*/ 	.short	0x00ff


	//----- nvinfo : EIATTR_NUM_BARRIERS
	.align		4
        /*0030*/ 	.byte	0x02, 0x4c
        /*0032*/ 	.byte	0x01
	.zero		1


	//----- nvinfo : EIATTR_MERCURY_ISA_VERSION
	.align		4
        /*0034*/ 	.byte	0x03, 0x5f
        /*0036*/ 	.short	0x0101


	//----- nvinfo : EIATTR_VRC_CTA_INIT_COUNT
	.align		4
        /*0038*/ 	.byte	0x02, 0x4a
	.zero		1
	.zero		1


	//----- nvinfo : EIATTR_EXIT_INSTR_OFFSETS
	.align		4
        /*003c*/ 	.byte	0x04, 0x1c
        /*003e*/ 	.short	(.L_14 - .L_13)


	//   ....[0]....
.L_13:
        /*0040*/ 	.word	0x00000130


	//   ....[1]....
        /*0044*/ 	.word	0x00002560


	//----- nvinfo : EIATTR_CBANK_PARAM_SIZE
	.align		4
.L_14:
        /*0048*/ 	.byte	0x03, 0x19
        /*004a*/ 	.short	0x0010


	//----- nvinfo : EIATTR_PARAM_CBANK
	.align		4
        /*004c*/ 	.byte	0x04, 0x0a
        /*004e*/ 	.short	(.L_16 - .L_15)
	.align		4
.L_15:
        /*0050*/ 	.word	index@(.nv.constant0._Z11convolutionPfS_)
        /*0054*/ 	.short	0x0380
        /*0056*/ 	.short	0x0010


	//----- nvinfo : EIATTR_SW_WAR
	.align		4
.L_16:
        /*0058*/ 	.byte	0x04, 0x36
        /*005a*/ 	.short	(.L_18 - .L_17)
.L_17:
        /*005c*/ 	.word	0x00000008
.L_18:


//--------------------- .nv.callgraph             --------------------------
	.section	.nv.callgraph,"",@"SHT_CUDA_CALLGRAPH"
	.align	4
	.sectionentsize	8
	.align		4
        /*0000*/ 	.word	0x00000000
	.align		4
        /*0004*/ 	.word	0xffffffff
	.align		4
        /*0008*/ 	.word	0x00000000
	.align		4
        /*000c*/ 	.word	0xfffffffe
	.align		4
        /*0010*/ 	.word	0x00000000
	.align		4
        /*0014*/ 	.word	0xfffffffd
	.align		4
        /*0018*/ 	.word	0x00000000
	.align		4
        /*001c*/ 	.word	0xfffffffc


//--------------------- .nv.constant3             --------------------------
	.section	.nv.constant3,"a",@progbits
	.align	4
.nv.constant3:
	.type		filter,@object
	.size		filter,(.L_0 - filter)
filter:
	.zero		1020
.L_0:


//--------------------- .text._Z11convolutionPfS_ --------------------------
	.section	.text._Z11convolutionPfS_,"ax",@progbits
	.align	128
        .global         _Z11convolutionPfS_
        .type           _Z11convolutionPfS_,@function
        .size           _Z11convolutionPfS_,(.L_x_1 - _Z11convolutionPfS_)
        .other          _Z11convolutionPfS_,@"STO_CUDA_ENTRY STV_DEFAULT"
_Z11convolutionPfS_:
.text._Z11convolutionPfS_:
[----:B------:R-:W-:Y:S01]  /*0000*/  LDC R1, c[0x0][0x37c] ;  /* 0x0000df00ff017b82 */ /* 0x000fe20000000800 */
[----:B------:R-:W0:Y:S01]  /*0010*/  S2R R0, SR_TID.X ;  /* 0x0000000000007919 */ /* 0x000e220000002100 */
[----:B------:R-:W1:Y:S01]  /*0020*/  LDCU.64 UR6, c[0x0][0x358] ;  /* 0x00006b00ff0677ac */ /* 0x000e620008000a00 */
[----:B------:R-:W0:Y:S02]  /*0030*/  S2R R3, SR_CTAID.X ;  /* 0x0000000000037919 */ /* 0x000e240000002500 */
[----:B0-----:R-:W-:-:S04]  /*0040*/  LEA R3, R3, R0, 0x6 ;  /* 0x0000000003037211 */ /* 0x001fc800078e30ff */
[----:B------:R-:W-:-:S04]  /*0050*/  IADD3 R7, PT, PT, R3, -0x7f, RZ ;  /* 0xffffff8103077810 */ /* 0x000fc80007ffe0ff */
[----:B------:R-:W-:-:S13]  /*0060*/  ISETP.GT.U32.AND P1, PT, R7, 0xf423e, PT ;  /* 0x000f423e0700780c */ /* 0x000fda0003f24070 */
[----:B------:R-:W0:Y:S02]  /*0070*/  @!P1 LDC.64 R4, c[0x0][0x380] ;  /* 0x0000e000ff049b82 */ /* 0x000e240000000a00 */
[----:B0-----:R-:W-:-:S06]  /*0080*/  @!P1 IMAD.WIDE.U32 R4, R7, 0x4, R4 ;  /* 0x0000000407049825 */ /* 0x001fcc00078e0004 */
[----:B-1----:R-:W2:Y:S01]  /*0090*/  @!P1 LDG.E R5, desc[UR6][R4.64] ;  /* 0x0000000604059981 */ /* 0x002ea2000c1e1900 */
[----:B------:R-:W0:Y:S01]  /*00a0*/  S2UR UR5, SR_CgaCtaId ;  /* 0x00000000000579c3 */ /* 0x000e220000008800 */
[----:B------:R-:W-:Y:S01]  /*00b0*/  UMOV UR4, 0x400 ;  /* 0x0000040000047882 */ /* 0x000fe20000000000 */
[----:B------:R-:W-:-:S04]  /*00c0*/  ISETP.GT.AND P0, PT, R3, 0xf423e, PT ;  /* 0x000f423e0300780c */ /* 0x000fc80003f04270 */
[----:B------:R-:W-:Y:S01]  /*00d0*/  ISETP.GT.U32.OR P0, PT, R0, 0x3f, P0 ;  /* 0x0000003f0000780c */ /* 0x000fe20000704470 */
[----:B0-----:R-:W-:-:S06]  /*00e0*/  ULEA UR4, UR5, UR4, 0x18 ;  /* 0x0000000405047291 */ /* 0x001fcc000f8ec0ff */
[----:B------:R-:W-:-:S05]  /*00f0*/  LEA R2, R0, UR4, 0x2 ;  /* 0x0000000400027c11 */ /* 0x000fca000f8e10ff */
[----:B--2---:R0:W-:Y:S04]  /*0100*/  @!P1 STS [R2], R5 ;  /* 0x0000000502009388 */ /* 0x0041e80000000800 */
[----:B------:R0:W-:Y:S01]  /*0110*/  @P1 STS [R2], RZ ;  /* 0x000000ff02001388 */ /* 0x0001e20000000800 */
[----:B------:R-:W-:Y:S06]  /*0120*/  BAR.SYNC.DEFER_BLOCKING 0x0 ;  /* 0x0000000000007b1d */ /* 0x000fec0000010000 */
[----:B------:R-:W-:Y:S05]  /*0130*/  @P0 EXIT ;  /* 0x000000000000094d */ /* 0x000fea0003800000 */
[----:B------:R-:W0:Y:S01]  /*0140*/  LDS R0, [R2] ;  /* 0x0000000002007984 */ /* 0x000e220000000800 */
[----:B------:R-:W0:Y:S03]  /*0150*/  LDCU.128 UR8, c[0x3][URZ] ;  /* 0x00c00000ff0877ac */ /* 0x000e260008000c00 */
[----:B------:R-:W1:Y:S01]  /*0160*/  LDS R6, [R2+0x4] ;  /* 0x0000040002067984 */ /* 0x000e620000000800 */
[----:B------:R-:W2:Y:S03]  /*0170*/  LDCU.128 UR12, c[0x3][0x10] ;  /* 0x00c00200ff0c77ac */ /* 0x000ea60008000c00 */
[----:B------:R-:W3:Y:S01]  /*0180*/  LDS R7, [R2+0x8] ;  /* 0x0000080002077984 */ /* 0x000ee20000000800 */
[----:B------:R-:W4:Y:S03]  /*0190*/  LDCU.64 UR4, c[0x3][0x3f0] ;  /* 0x00c07e00ff0477ac */ /* 0x000f260008000a00 */
[----:B------:R-:W5:Y:S04]  /*01a0*/  LDS R8, [R2+0xc] ;  /* 0x00000c0002087984 */ /* 0x000f680000000800 */
[----:B------:R-:W2:Y:S04]  /*01b0*/  LDS R9, [R2+0x10] ;  /* 0x0000100002097984 */ /* 0x000ea80000000800 */
[----:B------:R-:W4:Y:S04]  /*01c0*/  LDS R10, [R2+0x14] ;  /* 0x00001400020a7984 */ /* 0x000f280000000800 */
[----:B------:R-:W4:Y:S04]  /*01d0*/  LDS R11, [R2+0x18] ;  /* 0x00001800020b7984 */ /* 0x000f280000000800 */
[----:B------:R-:W4:Y:S04]  /*01e0*/  LDS R12, [R2+0x1c] ;  /* 0x00001c00020c7984 */ /* 0x000f280000000800 */
[----:B------:R-:W4:Y:S04]  /*01f0*/  LDS R13, [R2+0x20] ;  /* 0x00002000020d7984 */ /* 0x000f280000000800 */
[----:B------:R-:W4:Y:S01]  /*0200*/  LDS R4, [R2+0x24] ;  /* 0x0000240002047984 */ /* 0x000f220000000800 */
[----:B0-----:R-:W-:-:S03]  /*0210*/  FFMA R5, R0, UR8, RZ ;  /* 0x0000000800057c23 */ /* 0x001fc600080000ff */
[----:B------:R-:W-:Y:S01]  /*0220*/  LDS R17, [R2+0x3dc] ;  /* 0x0003dc0002117984 */ /* 0x000fe20000000800 */
[----:B-1----:R-:W-:-:S03]  /*0230*/  FFMA R6, R6, UR9, R5 ;  /* 0x0000000906067c23 */ /* 0x002fc60008000005 */
[----:B------:R-:W0:Y:S01]  /*0240*/  LDS R0, [R2+0x28] ;  /* 0x0000280002007984 */ /* 0x000e220000000800 */
[----:B---3--:R-:W-:-:S03]  /*0250*/  FFMA R7, R7, UR10, R6 ;  /* 0x0000000a07077c23 */ /* 0x008fc60008000006 */
[----:B------:R-:W1:Y:S01]  /*0260*/  LDS R5, [R2+0x2c] ;  /* 0x00002c0002057984 */ /* 0x000e620000000800 */
[----:B-----5:R-:W-:-:S03]  /*0270*/  FFMA R8, R8, UR11, R7 ;  /* 0x0000000b08087c23 */ /* 0x020fc60008000007 */
[----:B------:R-:W3:Y:S01]  /*0280*/  LDS R6, [R2+0x30] ;  /* 0x0000300002067984 */ /* 0x000ee20000000800 */
[----:B------:R-:W5:Y:S01]  /*0290*/  LDCU.128 UR8, c[0x3][0x20] ;  /* 0x00c00400ff0877ac */ /* 0x000f620008000c00 */
[----:B--2---:R-:W-:Y:S02]  /*02a0*/  FFMA R9, R9, UR12, R8 ;  /* 0x0000000c09097c23 */ /* 0x004fe40008000008 */
[----:B------:R-:W2:Y:S02]  /*02b0*/  LDS R7, [R2+0x34] ;  /* 0x0000340002077984 */ /* 0x000ea40000000800 */
[----:B----4-:R-:W-:Y:S02]  /*02c0*/  FFMA R10, R10, UR13, R9 ;  /* 0x0000000d0a0a7c23 */ /* 0x010fe40008000009 */
[----:B------:R-:W4:Y:S02]  /*02d0*/  LDS R8, [R2+0x38] ;  /* 0x0000380002087984 */ /* 0x000f240000000800 */
[----:B------:R-:W-:-:S02]  /*02e0*/  FFMA R11, R11, UR14, R10 ;  /* 0x0000000e0b0b7c23 */ /* 0x000fc4000800000a */
[----:B------:R-:W4:Y:S02]  /*02f0*/  LDS R9, [R2+0x3c] ;  /* 0x00003c0002097984 */ /* 0x000f240000000800 */
[----:B------:R-:W-:Y:S02]  /*0300*/  FFMA R12, R12, UR15, R11 ;  /* 0x0000000f0c0c7c23 */ /* 0x000fe4000800000b */
[----:B------:R-:W4:Y:S01]  /*0310*/  LDS R10, [R2+0x40] ;  /* 0x00004000020a7984 */ /* 0x000f220000000800 */
[----:B------:R-:W3:Y:S01]  /*0320*/  LDCU.128 UR12, c[0x3][0x30] ;  /* 0x00c00600ff0c77ac */ /* 0x000ee20008000c00 */
[----:B-----5:R-:W-:Y:S02]  /*0330*/  FFMA R13, R13, UR8, R12 ;  /* 0x000000080d0d7c23 */ /* 0x020fe4000800000c */
[----:B------:R-:W5:Y:S02]  /*0340*/  LDS R11, [R2+0x44] ;  /* 0x00004400020b7984 */ /* 0x000f640000000800 */
[----:B------:R-:W-:-:S02]  /*0350*/  FFMA R13, R4, UR9, R13 ;  /* 0x00000009040d7c23 */ /* 0x000fc4000800000d */
[----:B------:R-:W5:Y:S04]  /*0360*/  LDS R12, [R2+0x48] ;  /* 0x00004800020c7984 */ /* 0x000f680000000800 */
[----:B------:R-:W5:Y:S01]  /*0370*/  LDS R4, [R2+0x4c] ;  /* 0x00004c0002047984 */ /* 0x000f620000000800 */
[----:B0-----:R-:W-:-:S03]  /*0380*/  FFMA R14, R0, UR10, R13 ;  /* 0x0000000a000e7c23 */ /* 0x001fc6000800000d */
[----:B------:R-:W-:Y:S01]  /*0390*/  LDS R19, [R2+0x3e4] ;  /* 0x0003e40002137984 */ /* 0x000fe20000000800 */
[----:B-1----:R-:W-:-:S03]  /*03a0*/  FFMA R13, R5, UR11, R14 ;  /* 0x0000000b050d7c23 */ /* 0x002fc6000800000e */
[----:B------:R-:W0:Y:S01]  /*03b0*/  LDS R0, [R2+0x50] ;  /* 0x0000500002007984 */ /* 0x000e220000000800 */
[----:B------:R-:W1:Y:S01]  /*03c0*/  LDCU.128 UR8, c[0x3][0x40] ;  /* 0x00c00800ff0877ac */ /* 0x000e620008000c00 */
[----:B---3--:R-:W-:Y:S02]  /*03d0*/  FFMA R14, R6, UR12, R13 ;  /* 0x0000000c060e7c23 */ /* 0x008fe4000800000d */
[----:B------:R-:W3:Y:S02]  /*03e0*/  LDS R5, [R2+0x54] ;  /* 0x0000540002057984 */ /* 0x000ee40000000800 */
[----:B--2---:R-:W-:Y:S02]  /*03f0*/  FFMA R13, R7, UR13, R14 ;  /* 0x0000000d070d7c23 */ /* 0x004fe4000800000e */
[----:B------:R-:W2:Y:S02]  /*0400*/  LDS R6, [R2+0x58] ;  /* 0x0000580002067984 */ /* 0x000ea40000000800 */
[----:B----4-:R-:W-:-:S02]  /*0410*/  FFMA R14, R8, UR14, R13 ;  /* 0x0000000e080e7c23 */ /* 0x010fc4000800000d */
[----:B------:R-:W4:Y:S02]  /*0420*/  LDS R7, [R2+0x5c] ;  /* 0x00005c0002077984 */ /* 0x000f240000000800 */
[----:B------:R-:W-:Y:S02]  /*0430*/  FFMA R13, R9, UR15, R14 ;  /* 0x0000000f090d7c23 */ /* 0x000fe4000800000e */
[----:B------:R-:W4:Y:S01]  /*0440*/  LDS R8, [R2+0x60] ;  /* 0x0000600002087984 */ /* 0x000f220000000800 */
[----:B------:R-:W0:Y:S01]  /*0450*/  LDCU.128 UR12, c[0x3][0x50] ;  /* 0x00c00a00ff0c77ac */ /* 0x000e220008000c00 */
[----:B-1----:R-:W-:Y:S02]  /*0460*/  FFMA R14, R10, UR8, R13 ;  /* 0x000000080a0e7c23 */ /* 0x002fe4000800000d */
[----:B------:R-:W1:Y:S02]  /*0470*/  LDS R9, [R2+0x64] ;  /* 0x0000640002097984 */ /* 0x000e640000000800 */
[----:B-----5:R-:W-:-:S02]  /*0480*/  FFMA R13, R11, UR9, R14 ;  /* 0x000000090b0d7c23 */ /* 0x020fc4000800000e */
[----:B------:R-:W5:Y:S02]  /*0490*/  LDS R10, [R2+0x68] ;  /* 0x00006800020a7984 */ /* 0x000f640000000800 */
[----:B------:R-:W-:Y:S02]  /*04a0*/  FFMA R13, R12, UR10, R13 ;  /* 0x0000000a0c0d7c23 */ /* 0x000fe4000800000d */
[----:B------:R-:W5:Y:S02]  /*04b0*/  LDS R11, [R2+0x6c] ;  /* 0x00006c00020b7984 */ /* 0x000f640000000800 */
[----:B------:R-:W-:Y:S02]  /*04c0*/  FFMA R13, R4, UR11, R13 ;  /* 0x0000000b040d7c23 */ /* 0x000fe4000800000d */
[----:B------:R-:W5:Y:S01]  /*04d0*/  LDS R12, [R2+0x70] ;  /* 0x00007000020c7984 */ /* 0x000f620000000800 */
[----:B------:R-:W4:Y:S03]  /*04e0*/  LDCU.128 UR8, c[0x3][0x60] ;  /* 0x00c00c00ff0877ac */ /* 0x000f260008000c00 */
[----:B------:R-:W5:Y:S01]  /*04f0*/  LDS R4, [R2+0x74] ;  /* 0x0000740002047984 */ /* 0x000f620000000800 */
[----:B0-----:R-:W-:-:S03]  /*0500*/  FFMA R14, R0, UR12, R13 ;  /* 0x0000000c000e7c23 */ /* 0x001fc6000800000d */
[----:B------:R-:W-:Y:S01]  /*0510*/  LDS R21, [R2+0x3e8] ;  /* 0x0003e80002157984 */ /* 0x000fe20000000800 */
[----:B---3--:R-:W-:-:S03]  /*0520*/  FFMA R13, R5, UR13, R14 ;  /* 0x0000000d050d7c23 */ /* 0x008fc6000800000e */
[----:B------:R-:W0:Y:S01]  /*0530*/  LDS R0, [R2+0x78] ;  /* 0x0000780002007984 */ /* 0x000e220000000800 */
[----:B--2---:R-:W-:-:S03]  /*0540*/  FFMA R14, R6, UR14, R13 ;  /* 0x0000000e060e7c23 */ /* 0x004fc6000800000d */
[----:B------:R-:W2:Y:S01]  /*0550*/  LDS R5, [R2+0x7c] ;  /* 0x00007c0002057984 */ /* 0x000ea20000000800 */
[----:B----4-:R-:W-:-:S03]  /*0560*/  FFMA R13, R7, UR15, R14 ;  /* 0x0000000f070d7c23 */ /* 0x010fc6000800000e */
[----:B------:R-:W3:Y:S01]  /*0570*/  LDS R6, [R2+0x80] ;  /* 0x0000800002067984 */ /* 0x000ee20000000800 */
[----:B------:R-:W4:Y:S01]  /*0580*/  LDCU.128 UR12, c[0x3][0x70] ;  /* 0x00c00e00ff0c77ac */ /* 0x000f220008000c00 */
[----:B------:R-:W-:Y:S02]  /*0590*/  FFMA R14, R8, UR8, R13 ;  /* 0x00000008080e7c23 */ /* 0x000fe4000800000d */
[----:B------:R-:W3:Y:S02]  /*05a0*/  LDS R7, [R2+0x84] ;  /* 0x0000840002077984 */ /* 0x000ee40000000800 */
[----:B-1----:R-:W-:Y:S02]  /*05b0*/  FFMA R13, R9, UR9, R14 ;  /* 0x00000009090d7c23 */ /* 0x002fe4000800000e */
[----:B------:R-:W1:Y:S02]  /*05c0*/  LDS R8, [R2+0x88] ;  /* 0x0000880002087984 */ /* 0x000e640000000800 */
[----:B-----5:R-:W-:-:S02]  /*05d0*/  FFMA R14, R10, UR10, R13 ;  /* 0x0000000a0a0e7c23 */ /* 0x020fc4000800000d */
[----:B------:R-:W5:Y:S02]  /*05e0*/  LDS R9, [R2+0x8c] ;  /* 0x00008c0002097984 */ /* 0x000f640000000800 */
[----:B------:R-:W-:Y:S02]  /*05f0*/  FFMA R13, R11, UR11, R14 ;  /* 0x0000000b0b0d7c23 */ /* 0x000fe4000800000e */
[----:B------:R-:W5:Y:S01]  /*0600*/  LDS R10, [R2+0x90] ;  /* 0x00009000020a7984 */ /* 0x000f620000000800 */
[----:B------:R-:W3:Y:S01]  /*0610*/  LDCU.128 UR8, c[0x3][0x80] ;  /* 0x00c01000ff0877ac */ /* 0x000ee20008000c00 */
[----:B----4-:R-:W-:Y:S02]  /*0620*/  FFMA R13, R12, UR12, R13 ;  /* 0x0000000c0c0d7c23 */ /* 0x010fe4000800000d */
[----:B------:R-:W4:Y:S02]  /*0630*/  LDS R11, [R2+0x94] ;  /* 0x00009400020b7984 */ /* 0x000f240000000800 */
[----:B------:R-:W-:-:S02]  /*0640*/  FFMA R13, R4, UR13, R13 ;  /* 0x0000000d040d7c23 */ /* 0x000fc4000800000d */
[----:B------:R-:W4:Y:S04]  /*0650*/  LDS R12, [R2+0x98] ;  /* 0x00009800020c7984 */ /* 0x000f280000000800 */
[----:B------:R-:W4:Y:S01]  /*0660*/  LDS R4, [R2+0x9c] ;  /* 0x00009c0002047984 */ /* 0x000f220000000800 */
[----:B0-----:R-:W-:-:S03]  /*0670*/  FFMA R14, R0, UR14, R13 ;  /* 0x0000000e000e7c23 */ /* 0x001fc6000800000d */
[----:B------:R-:W-:Y:S01]  /*0680*/  LDS R15, [R2+0x3f8] ;  /* 0x0003f800020f7984 */ /* 0x000fe20000000800 */
[----:B--2---:R-:W-:-:S03]  /*0690*/  FFMA R13, R5, UR15, R14 ;  /* 0x0000000f050d7c23 */ /* 0x004fc6000800000e */
[----:B------:R-:W0:Y:S01]  /*06a0*/  LDS R0, [R2+0xa0] ;  /* 0x0000a00002007984 */ /* 0x000e220000000800 */
[----:B------:R-:W2:Y:S01]  /*06b0*/  LDCU.128 UR12, c[0x3][0x90] ;  /* 0x00c01200ff0c77ac */ /* 0x000ea20008000c00 */
[----:B---3--:R-:W-:Y:S02]  /*06c0*/  FFMA R14, R6, UR8, R13 ;  /* 0x00000008060e7c23 */ /* 0x008fe4000800000d */
[----:B------:R-:W3:Y:S02]  /*06d0*/  LDS R5, [R2+0xa4] ;  /* 0x0000a40002057984 */ /* 0x000ee40000000800 */
[----:B------:R-:W-:Y:S02]  /*06e0*/  FFMA R13, R7, UR9, R14 ;  /* 0x00000009070d7c23 */ /* 0x000fe4000800000e */
[----:B------:R-:W3:Y:S02]  /*06f0*/  LDS R6, [R2+0xa8] ;  /* 0x0000a80002067984 */ /* 0x000ee40000000800 */
[----:B-1----:R-:W-:-:S02]  /*0700*/  FFMA R14, R8, UR10, R13 ;  /* 0x0000000a080e7c23 */ /* 0x002fc4000800000d */
[----:B------:R-:W1:Y:S02]  /*0710*/  LDS R7, [R2+0xac] ;  /* 0x0000ac0002077984 */ /* 0x000e640000000800 */
[----:B-----5:R-:W-:Y:S02]  /*0720*/  FFMA R13, R9, UR11, R14 ;  /* 0x0000000b090d7c23 */ /* 0x020fe4000800000e */
[----:B------:R-:W5:Y:S01]  /*0730*/  LDS R8, [R2+0xb0] ;  /* 0x0000b00002087984 */ /* 0x000f620000000800 */
[----:B------:R-:W0:Y:S01]  /*0740*/  LDCU.128 UR8, c[0x3][0xa0] ;  /* 0x00c01400ff0877ac */ /* 0x000e220008000c00 */
[----:B--2---:R-:W-:Y:S02]  /*0750*/  FFMA R14, R10, UR12, R13 ;  /* 0x0000000c0a0e7c23 */ /* 0x004fe4000800000d */
[----:B------:R-:W2:Y:S02]  /*0760*/  LDS R9, [R2+0xb4] ;  /* 0x0000b40002097984 */ /* 0x000ea40000000800 */
[----:B----4-:R-:W-:-:S02]  /*0770*/  FFMA R13, R11, UR13, R14 ;  /* 0x0000000d0b0d7c23 */ /* 0x010fc4000800000e */
[----:B------:R-:W4:Y:S02]  /*0780*/  LDS R10, [R2+0xb8] ;  /* 0x0000b800020a7984 */ /* 0x000f240000000800 */
[----:B------:R-:W-:Y:S02]  /*0790*/  FFMA R13, R12, UR14, R13 ;  /* 0x0000000e0c0d7c23 */ /* 0x000fe4000800000d */
[----:B------:R-:W4:Y:S02]  /*07a0*/  LDS R11, [R2+0xbc] ;  /* 0x0000bc00020b7984 */ /* 0x000f240000000800 */
[----:B------:R-:W-:Y:S02]  /*07b0*/  FFMA R13, R4, UR15, R13 ;  /* 0x0000000f040d7c23 */ /* 0x000fe4000800000d */
[----:B------:R-:W4:Y:S01]  /*07c0*/  LDS R12, [R2+0xc0] ;  /* 0x0000c000020c7984 */ /* 0x000f220000000800 */
[----:B------:R-:W5:Y:S03]  /*07d0*/  LDCU.128 UR12, c[0x3][0xb0] ;  /* 0x00c01600ff0c77ac */ /* 0x000f660008000c00 */
[----:B------:R-:W4:Y:S01]  /*07e0*/  LDS R4, [R2+0xc4] ;  /* 0x0000c40002047984 */ /* 0x000f220000000800 */
[----:B0-----:R-:W-:-:S03]  /*07f0*/  FFMA R14, R0, UR8, R13 ;  /* 0x00000008000e7c23 */ /* 0x001fc6000800000d */
[----:B------:R-:W0:Y:S01]  /*0800*/  LDS R0, [R2+0xc8] ;  /* 0x0000c80002007984 */ /* 0x000e220000000800 */
[----:B---3--:R-:W-:-:S03]  /*0810*/  FFMA R13, R5, UR9, R14 ;  /* 0x00000009050d7c23 */ /* 0x008fc6000800000e */
[----:B------:R-:W3:Y:S01]  /*0820*/  LDS R5, [R2+0xcc] ;  /* 0x0000cc0002057984 */ /* 0x000ee20000000800 */
[----:B------:R-:W-:-:S03]  /*0830*/  FFMA R14, R6, UR10, R13 ;  /* 0x0000000a060e7c23 */ /* 0x000fc6000800000d */
[----:B------:R-:W3:Y:S01]  /*0840*/  LDS R6, [R2+0xd0] ;  /* 0x0000d00002067984 */ /* 0x000ee20000000800 */
[----:B-1----:R-:W-:Y:S01]  /*0850*/  FFMA R13, R7, UR11, R14 ;  /* 0x0000000b070d7c23 */ /* 0x002fe2000800000e */
[----:B------:R-:W1:Y:S02]  /*0860*/  LDCU.128 UR8, c[0x3][0xc0] ;  /* 0x00c01800ff0877ac */ /* 0x000e640008000c00 */
[----:B------:R-:W3:Y:S01]  /*0870*/  LDS R7, [R2+0xd4] ;  /* 0x0000d40002077984 */ /* 0x000ee20000000800 */
[----:B-----5:R-:W-:-:S03]  /*0880*/  FFMA R14, R8, UR12, R13 ;  /* 0x0000000c080e7c23 */ /* 0x020fc6000800000d */
[----:B------:R-:W5:Y:S01]  /*0890*/  LDS R8, [R2+0xd8] ;  /* 0x0000d80002087984 */ /* 0x000f620000000800 */
[----:B--2---:R-:W-:-:S03]  /*08a0*/  FFMA R13, R9, UR13, R14 ;  /* 0x0000000d090d7c23 */ /* 0x004fc6000800000e */
[----:B------:R-:W2:Y:S01]  /*08b0*/  LDS R9, [R2+0xdc] ;  /* 0x0000dc0002097984 */ /* 0x000ea20000000800 */
[----:B----4-:R-:W-:-:S03]  /*08c0*/  FFMA R14, R10, UR14, R13 ;  /* 0x0000000e0a0e7c23 */ /* 0x010fc6000800000d */
[----:B------:R-:W4:Y:S01]  /*08d0*/  LDS R10, [R2+0xe0] ;  /* 0x0000e000020a7984 */ /* 0x000f220000000800 */
[----:B------:R-:W-:Y:S01]  /*08e0*/  FFMA R13, R11, UR15, R14 ;  /* 0x0000000f0b0d7c23 */ /* 0x000fe2000800000e */
[----:B------:R-:W3:Y:S02]  /*08f0*/  LDCU.128 UR12, c[0x3][0xd0] ;  /* 0x00c01a00ff0c77ac */ /* 0x000ee40008000c00 */
[----:B------:R-:W4:Y:S01]  /*0900*/  LDS R11, [R2+0xe4] ;  /* 0x0000e400020b7984 */ /* 0x000f220000000800 */
[----:B-1----:R-:W-:-:S03]  /*0910*/  FFMA R13, R12, UR8, R13 ;  /* 0x000000080c0d7c23 */ /* 0x002fc6000800000d */
[----:B------:R-:W1:Y:S01]  /*0920*/  LDS R12, [R2+0xe8] ;  /* 0x0000e800020c7984 */ /* 0x000e620000000800 */
[----:B------:R-:W-:-:S03]  /*0930*/  FFMA R13, R4, UR9, R13 ;  /* 0x00000009040d7c23 */ /* 0x000fc6000800000d */
[----:B------:R-:W1:Y:S01]  /*0940*/  LDS R4, [R2+0xec] ;  /* 0x0000ec0002047984 */ /* 0x000e620000000800 */
[----:B0-----:R-:W-:-:S03]  /*0950*/  FFMA R14, R0, UR10, R13 ;  /* 0x0000000a000e7c23 */ /* 0x001fc6000800000d */
[----:B------:R-:W0:Y:S01]  /*0960*/  LDS R0, [R2+0xf0] ;  /* 0x0000f00002007984 */ /* 0x000e220000000800 */
[----:B---3--:R-:W-:Y:S01]  /*0970*/  FFMA R13, R5, UR11, R14 ;  /* 0x0000000b050d7c23 */ /* 0x008fe2000800000e */
[----:B------:R-:W4:Y:S02]  /*0980*/  LDCU.128 UR8, c[0x3][0xe0] ;  /* 0x00c01c00ff0877ac */ /* 0x000f240008000c00 */
[----:B------:R-:W3:Y:S01]  /*0990*/  LDS R5, [R2+0xf4] ;  /* 0x0000f40002057984 */ /* 0x000ee20000000800 */
[----:B------:R-:W-:-:S03]  /*09a0*/  FFMA R14, R6, UR12, R13 ;  /* 0x0000000c060e7c23 */ /* 0x000fc6000800000d */
[----:B------:R-:W3:Y:S01]  /*09b0*/  LDS R6, [R2+0xf8] ;  /* 0x0000f80002067984 */ /* 0x000ee20000000800 */
[----:B------:R-:W-:-:S03]  /*09c0*/  FFMA R13, R7, UR13, R14 ;  /* 0x0000000d070d7c23 */ /* 0x000fc6000800000e */
[----:B------:R-:W3:Y:S01]  /*09d0*/  LDS R7, [R2+0xfc] ;  /* 0x0000fc0002077984 */ /* 0x000ee20000000800 */
[----:B-----5:R-:W-:-:S03]  /*09e0*/  FFMA R14, R8, UR14, R13 ;  /* 0x0000000e080e7c23 */ /* 0x020fc6000800000d */
[----:B------:R-:W5:Y:S01]  /*09f0*/  LDS R8, [R2+0x100] ;  /* 0x0001000002087984 */ /* 0x000f620000000800 */
[----:B--2---:R-:W-:Y:S01]  /*0a00*/  FFMA R13, R9, UR15, R14 ;  /* 0x0000000f090d7c23 */ /* 0x004fe2000800000e */
[----:B------:R-:W0:Y:S02]  /*0a10*/  LDCU.128 UR12, c[0x3][0xf0] ;  /* 0x00c01e00ff0c77ac */ /* 0x000e240008000c00 */
[----:B------:R-:W2:Y:S01]  /*0a20*/  LDS R9, [R2+0x104] ;  /* 0x0001040002097984 */ /* 0x000ea20000000800 */
[----:B----4-:R-:W-:-:S03]  /*0a30*/  FFMA R14, R10, UR8, R13 ;  /* 0x000000080a0e7c23 */ /* 0x010fc6000800000d */
[----:B------:R-:W4:Y:S01]  /*0a40*/  LDS R10, [R2+0x108] ;  /* 0x00010800020a7984 */ /* 0x000f220000000800 */
[----:B------:R-:W-:-:S03]  /*0a50*/  FFMA R13, R11, UR9, R14 ;  /* 0x000000090b0d7c23 */ /* 0x000fc6000800000e */
[----:B------:R-:W4:Y:S01]  /*0a60*/  LDS R11, [R2+0x10c] ;  /* 0x00010c00020b7984 */ /* 0x000f220000000800 */
[----:B-1----:R-:W-:-:S03]  /*0a70*/  FFMA R13, R12, UR10, R13 ;  /* 0x0000000a0c0d7c23 */ /* 0x002fc6000800000d */
[----:B------:R-:W1:Y:S01]  /*0a80*/  LDS R12, [R2+0x110] ;  /* 0x00011000020c7984 */ /* 0x000e620000000800 */
[----:B------:R-:W-:Y:S01]  /*0a90*/  FFMA R13, R4, UR11, R13 ;  /* 0x0000000b040d7c23 */ /* 0x000fe2000800000d */
[----:B------:R-:W5:Y:S02]  /*0aa0*/  LDCU.128 UR8, c[0x3][0x100] ;  /* 0x00c02000ff0877ac */ /* 0x000f640008000c00 */
[----:B------:R-:W1:Y:S01]  /*0ab0*/  LDS R4, [R2+0x114] ;  /* 0x0001140002047984 */ /* 0x000e620000000800 */
[----:B0-----:R-:W-:-:S03]  /*0ac0*/  FFMA R14, R0, UR12, R13 ;  /* 0x0000000c000e7c23 */ /* 0x001fc6000800000d */
[----:B------:R-:W0:Y:S01]  /*0ad0*/  LDS R0, [R2+0x118] ;  /* 0x0001180002007984 */ /* 0x000e220000000800 */
[----:B---3--:R-:W-:-:S03]  /*0ae0*/  FFMA R13, R5, UR13, R14 ;  /* 0x0000000d050d7c23 */ /* 0x008fc6000800000e */
[----:B------:R-:W3:Y:S01]  /*0af0*/  LDS R5, [R2+0x11c] ;  /* 0x00011c0002057984 */ /* 0x000ee20000000800 */
[----:B------:R-:W-:-:S03]  /*0b00*/  FFMA R14, R6, UR14, R13 ;  /* 0x0000000e060e7c23 */ /* 0x000fc6000800000d */
[----:B------:R-:W3:Y:S01]  /*0b10*/  LDS R6, [R2+0x120] ;  /* 0x0001200002067984 */ /* 0x000ee20000000800 */
[----:B------:R-:W-:Y:S01]  /*0b20*/  FFMA R13, R7, UR15, R14 ;  /* 0x0000000f070d7c23 */ /* 0x000fe2000800000e */
        /* <DEDUP_REMOVED lines=393> */
[----:B-1----:R-:W-:-:S04]  /*23c0*/  FFMA R11, R12, UR14, R11 ;  /* 0x0000000e0c0b7c23 */ /* 0x002fc8000800000b */
[----:B------:R-:W-:Y:S01]  /*23d0*/  FFMA R11, R4, UR15, R11 ;  /* 0x0000000f040b7c23 */ /* 0x000fe2000800000b */
[----:B------:R-:W5:Y:S03]  /*23e0*/  LDCU.128 UR12, c[0x3][0x3d0] ;  /* 0x00c07a00ff0c77ac */ /* 0x000f660008000c00 */
[----:B0-----:R-:W-:Y:S02]  /*23f0*/  FFMA R11, R0, UR8, R11 ;  /* 0x00000008000b7c23 */ /* 0x001fe4000800000b */
[----:B------:R-:W0:Y:S02]  /*2400*/  LDS R0, [R2+0x3ec] ;  /* 0x0003ec0002007984 */ /* 0x000e240000000800 */
[----:B---3--:R-:W-:Y:S02]  /*2410*/  FFMA R14, R14, UR9, R11 ;  /* 0x000000090e0e7c23 */ /* 0x008fe4000800000b */
[----:B------:R-:W1:Y:S02]  /*2420*/  LDS R11, [R2+0x3f0] ;  /* 0x0003f000020b7984 */ /* 0x000e640000000800 */
[----:B------:R-:W-:-:S04]  /*2430*/  FFMA R13, R13, UR10, R14 ;  /* 0x0000000a0d0d7c23 */ /* 0x000fc8000800000e */
[----:B------:R-:W-:Y:S01]  /*2440*/  FFMA R6, R6, UR11, R13 ;  /* 0x0000000b06067c23 */ /* 0x000fe2000800000d */
[----:B------:R-:W3:Y:S01]  /*2450*/  LDCU.128 UR8, c[0x3][0x3e0] ;  /* 0x00c07c00ff0877ac */ /* 0x000ee20008000c00 */
[----:B------:R-:W1:Y:S02]  /*2460*/  LDS R13, [R2+0x3f4] ;  /* 0x0003f400020d7984 */ /* 0x000e640000000800 */
[----:B-----5:R-:W-:Y:S02]  /*2470*/  FFMA R6, R5, UR12, R6 ;  /* 0x0000000c05067c23 */ /* 0x020fe40008000006 */
[----:B------:R-:W5:Y:S02]  /*2480*/  LDC.64 R4, c[0x0][0x388] ;  /* 0x0000e200ff047b82 */ /* 0x000f640000000a00 */
[----:B--2---:R-:W-:-:S04]  /*2490*/  FFMA R6, R7, UR13, R6 ;  /* 0x0000000d07067c23 */ /* 0x004fc80008000006 */
[----:B----4-:R-:W-:-:S04]  /*24a0*/  FFMA R6, R9, UR14, R6 ;  /* 0x0000000e09067c23 */ /* 0x010fc80008000006 */
[----:B------:R-:W-:-:S04]  /*24b0*/  FFMA R17, R17, UR15, R6 ;  /* 0x0000000f11117c23 */ /* 0x000fc80008000006 */
[----:B---3--:R-:W-:Y:S01]  /*24c0*/  FFMA R8, R8, UR8, R17 ;  /* 0x0000000808087c23 */ /* 0x008fe20008000011 */
[----:B------:R-:W2:Y:S03]  /*24d0*/  LDCU UR8, c[0x3][0x3f8] ;  /* 0x00c07f00ff0877ac */ /* 0x000ea60008000800 */
[----:B------:R-:W-:-:S04]  /*24e0*/  FFMA R8, R19, UR9, R8 ;  /* 0x0000000913087c23 */ /* 0x000fc80008000008 */
[----:B------:R-:W-:Y:S01]  /*24f0*/  FFMA R21, R21, UR10, R8 ;  /* 0x0000000a15157c23 */ /* 0x000fe20008000008 */
[----:B-----5:R-:W-:-:S04]  /*2500*/  IMAD.WIDE R4, R3, 0x4, R4 ;  /* 0x0000000403047825 */ /* 0x020fc800078e0204 */
[----:B0-----:R-:W-:-:S04]  /*2510*/  FFMA R0, R0, UR11, R21 ;  /* 0x0000000b00007c23 */ /* 0x001fc80008000015 */
[----:B-1----:R-:W-:-:S04]  /*2520*/  FFMA R0, R11, UR4, R0 ;  /* 0x000000040b007c23 */ /* 0x002fc80008000000 */
[----:B------:R-:W-:-:S04]  /*2530*/  FFMA R0, R13, UR5, R0 ;  /* 0x000000050d007c23 */ /* 0x000fc80008000000 */
[----:B--2---:R-:W-:-:S05]  /*2540*/  FFMA R15, R15, UR8, R0 ;  /* 0x000000080f0f7c23 */ /* 0x004fca0008000000 */
[----:B------:R-:W-:Y:S01]  /*2550*/  STG.E desc[UR6][R4.64], R15 ;  /* 0x0000000f04007986 */ /* 0x000fe2000c101906 */
[----:B------:R-:W-:Y:S05]  /*2560*/  EXIT ;  /* 0x000000000000794d */ /* 0x000fea0003800000 */
.L_x_0:
[----:B------:R-:W-:-:S00]  /*2570*/  BRA `(.L_x_0) ;  /* 0xfffffffc00fc7947 */ /* 0x000fc0000383ffff */
[----:B------:R-:W-:-:S00]  /*2580*/  NOP ;  /* 0x0000000000007918 */ /* 0x000fc00000000000 */
[----:B------:R-:W-:-:S00]  /*2590*/  NOP ;  /* 0x0000000000007918 */ /* 0x000fc00000000000 */
[----:B------:R-:W-:-:S00]  /*25a0*/  NOP ;  /* 0x0000000000007918 */ /* 0x000fc00000000000 */
[----:B------:R-:W-:-:S00]  /*25b0*/  NOP ;  /* 0x0000000000007918 */ /* 0x000fc00000000000 */
[----:B------:R-:W-:-:S00]  /*25c0*/  NOP ;  /* 0x0000000000007918 */ /* 0x000fc00000000000 */
[----:B------:R-:W-:-:S00]  /*25d0*/  NOP ;  /* 0x0000000000007918 */ /* 0x000fc00000000000 */
[----:B------:R-:W-:-:S00]  /*25e0*/  NOP ;  /* 0x0000000000007918 */ /* 0x000fc00000000000 */
[----:B------:R-:W-:-:S00]  /*25f0*/  NOP ;  /* 0x0000000000007918 */ /* 0x000fc00000000000 */
.L_x_1:


//--------------------- .nv.shared._Z11convolutionPfS_ --------------------------
	.section	.nv.shared._Z11convolutionPfS_,"aw",@nobits
	.sectionflags	@""
	.align	4
.nv.shared._Z11convolutionPfS_:
	.zero		2296


//--------------------- .nv.shared.reserved.0     --------------------------
	.section	.nv.shared.reserved.0,"aw",@nobits
	.weak		__nv_reservedSMEM_offset_0_alias
	.size		__nv_reservedSMEM_offset_0_alias, 0, 64
	.other		__nv_reservedSMEM_offset_0_alias,@"STO_CUDA_RESERVED_SHARED STV_DEFAULT"
__nv_reservedSMEM_offset_0_alias:
	.zero		0
	.zero		64


//--------------------- .nv.constant0._Z11convolutionPfS_ --------------------------
	.section	.nv.constant0._Z11convolutionPfS_,"a",@progbits
	.sectionflags	@""
	.align	4
.nv.constant0._Z11convolutionPfS_:
	.zero		912


//--------------------- SYMBOLS --------------------------

	.type		.nv.reservedSmem.offset0,@object
	.size		.nv.reservedSmem.offset0,0x4
	.type		.nv.reservedSmem.cap,@object
	.size		.nv.reservedSmem.cap,0x4
